//
// Generated by NVIDIA NVVM Compiler
//
// Compiler Build ID: CL-36424714
// Cuda compilation tools, release 13.0, V13.0.88
// Based on NVVM 20.0.0
//

.version 9.0
.target sm_100
.address_size 64

	// .globl	_Z9prefixsumPiid
.func  (.param .b64 func_retval0) __internal_accurate_pow
(
	.param .b64 __internal_accurate_pow_param_0
)
;

.visible .entry _Z9prefixsumPiid(
	.param .u64 .ptr .align 1 _Z9prefixsumPiid_param_0,
	.param .u32 _Z9prefixsumPiid_param_1,
	.param .f64 _Z9prefixsumPiid_param_2
)
{
	.reg .pred 	%p<7>;
	.reg .b32 	%r<15>;
	.reg .b64 	%rd<10>;
	.reg .b64 	%fd<13>;

	ld.param.u64 	%rd3, [_Z9prefixsumPiid_param_0];
	ld.param.f64 	%fd3, [_Z9prefixsumPiid_param_2];
	cvta.to.global.u64 	%rd1, %rd3;
	setp.leu.f64 	%p1, %fd3, 0d0000000000000000;
	@%p1 bra 	$L__BB0_5;
	mov.u32 	%r5, %tid.x;
	cvt.rn.f64.u32 	%fd1, %r5;
	mov.f64 	%fd4, 0d4000000000000000;
	{
	.reg .b32 %temp; 
	mov.b64 	{%temp, %r1}, %fd4;
	}
	mul.wide.u32 	%rd4, %r5, 4;
	add.s64 	%rd2, %rd1, %rd4;
	mov.b32 	%r14, 0;
$L__BB0_2:
	setp.lt.s32 	%p2, %r1, 0;
	cvt.rn.f64.u32 	%fd5, %r14;
	{
	.reg .b32 %temp; 
	mov.b64 	{%temp, %r6}, %fd5;
	}
	shr.u32 	%r7, %r6, 20;
	and.b32  	%r8, %r7, 2047;
	add.s32 	%r9, %r8, -1012;
	mov.b64 	%rd5, %fd5;
	shl.b64 	%rd6, %rd5, %r9;
	setp.eq.s64 	%p3, %rd6, -9223372036854775808;
	{ // callseq 0, 0
	.param .b64 param0;
	st.param.f64 	[param0], %fd5;
	.param .b64 retval0;
	call.uni (retval0), 
	__internal_accurate_pow, 
	(
	param0
	);
	ld.param.f64 	%fd6, [retval0];
	} // callseq 0
	neg.f64 	%fd8, %fd6;
	selp.f64 	%fd9, %fd8, %fd6, %p3;
	selp.f64 	%fd10, %fd9, %fd6, %p2;
	setp.eq.s32 	%p4, %r14, 0;
	selp.f64 	%fd2, 0d3FF0000000000000, %fd10, %p4;
	setp.gtu.f64 	%p5, %fd2, %fd1;
	@%p5 bra 	$L__BB0_4;
	sub.f64 	%fd11, %fd1, %fd2;
	cvt.rzi.s32.f64 	%r10, %fd11;
	ld.global.u32 	%r11, [%rd2];
	mul.wide.s32 	%rd8, %r10, 4;
	add.s64 	%rd9, %rd1, %rd8;
	ld.global.u32 	%r12, [%rd9];
	add.s32 	%r13, %r12, %r11;
	st.global.u32 	[%rd2], %r13;
$L__BB0_4:
	add.s32 	%r14, %r14, 1;
	cvt.rn.f64.u32 	%fd12, %r14;
	setp.gt.f64 	%p6, %fd3, %fd12;
	@%p6 bra 	$L__BB0_2;
$L__BB0_5:
	ret;

}
	// .globl	_Z4packPiPc
.visible .entry _Z4packPiPc(
	.param .u64 .ptr .align 1 _Z4packPiPc_param_0,
	.param .u64 .ptr .align 1 _Z4packPiPc_param_1
)
{
	.reg .pred 	%p<2>;
	.reg .b16 	%rs<4>;
	.reg .b32 	%r<2>;
	.reg .b64 	%rd<11>;

	ld.param.u64 	%rd2, [_Z4packPiPc_param_0];
	ld.param.u64 	%rd3, [_Z4packPiPc_param_1];
	cvta.to.global.u64 	%rd1, %rd3;
	mov.u32 	%r1, %tid.x;
	cvt.u64.u32 	%rd4, %r1;
	add.s64 	%rd5, %rd1, %rd4;
	ld.global.u8 	%rs1, [%rd5];
	add.s16 	%rs2, %rs1, -65;
	and.b16  	%rs3, %rs2, 255;
	setp.gt.u16 	%p1, %rs3, 25;
	@%p1 bra 	$L__BB1_2;
	cvta.to.global.u64 	%rd6, %rd2;
	mul.wide.u32 	%rd7, %r1, 4;
	add.s64 	%rd8, %rd6, %rd7;
	ld.global.s32 	%rd9, [%rd8];
	add.s64 	%rd10, %rd1, %rd9;
	st.global.u8 	[%rd10+-1], %rs1;
$L__BB1_2:
	ret;

}
.func  (.param .b64 func_retval0) __internal_accurate_pow(
	.param .b64 __internal_accurate_pow_param_0
)
{
	.reg .pred 	%p<8>;
	.reg .b32 	%r<46>;
	.reg .b32 	%f<3>;
	.reg .b64 	%fd<109>;

	ld.param.f64 	%fd10, [__internal_accurate_pow_param_0];
	mov.f64 	%fd11, 0d4000000000000000;
	{
	.reg .b32 %temp; 
	mov.b64 	{%temp, %r8}, %fd11;
	}
	{
	.reg .b32 %temp; 
	mov.b64 	{%r9, %temp}, %fd11;
	}
	shr.u32 	%r10, %r8, 20;
	setp.lt.u32 	%p1, %r8, 1048576;
	mov.f64 	%fd12, 0d4360000000000000;
	{
	.reg .b32 %temp; 
	mov.b64 	{%temp, %r11}, %fd12;
	}
	{
	.reg .b32 %temp; 
	mov.b64 	{%r12, %temp}, %fd12;
	}
	shr.u32 	%r13, %r11, 20;
	add.s32 	%r14, %r13, -54;
	selp.b32 	%r15, %r12, %r9, %p1;
	selp.b32 	%r16, %r11, %r8, %p1;
	selp.b32 	%r1, %r14, %r10, %p1;
	add.s32 	%r45, %r1, -1023;
	and.b32  	%r17, %r16, -2146435073;
	or.b32  	%r18, %r17, 1072693248;
	mov.b64 	%fd107, {%r15, %r18};
	setp.lt.u32 	%p2, %r18, 1073127583;
	@%p2 bra 	$L__BB2_2;
	{
	.reg .b32 %temp; 
	mov.b64 	{%r19, %temp}, %fd107;
	}
	{
	.reg .b32 %temp; 
	mov.b64 	{%temp, %r20}, %fd107;
	}
	add.s32 	%r21, %r20, -1048576;
	mov.b64 	%fd107, {%r19, %r21};
	add.s32 	%r45, %r1, -1022;
$L__BB2_2:
	add.f64 	%fd13, %fd107, 0dBFF0000000000000;
	add.f64 	%fd14, %fd107, 0d3FF0000000000000;
	rcp.approx.ftz.f64 	%fd15, %fd14;
	neg.f64 	%fd16, %fd14;
	fma.rn.f64 	%fd17, %fd16, %fd15, 0d3FF0000000000000;
	fma.rn.f64 	%fd18, %fd17, %fd17, %fd17;
	fma.rn.f64 	%fd19, %fd18, %fd15, %fd15;
	mul.f64 	%fd20, %fd13, %fd19;
	fma.rn.f64 	%fd21, %fd13, %fd19, %fd20;
	mul.f64 	%fd22, %fd21, %fd21;
	fma.rn.f64 	%fd23, %fd22, 0d3EB0F5FF7D2CAFE2, 0d3ED0F5D241AD3B5A;
	fma.rn.f64 	%fd24, %fd23, %fd22, 0d3EF3B20A75488A3F;
	fma.rn.f64 	%fd25, %fd24, %fd22, 0d3F1745CDE4FAECD5;
	fma.rn.f64 	%fd26, %fd25, %fd22, 0d3F3C71C7258A578B;
	fma.rn.f64 	%fd27, %fd26, %fd22, 0d3F6249249242B910;
	fma.rn.f64 	%fd28, %fd27, %fd22, 0d3F89999999999DFB;
	sub.f64 	%fd29, %fd13, %fd21;
	add.f64 	%fd30, %fd29, %fd29;
	neg.f64 	%fd31, %fd21;
	fma.rn.f64 	%fd32, %fd31, %fd13, %fd30;
	mul.f64 	%fd33, %fd19, %fd32;
	fma.rn.f64 	%fd34, %fd22, %fd28, 0d3FB5555555555555;
	mov.f64 	%fd35, 0d3FB5555555555555;
	sub.f64 	%fd36, %fd35, %fd34;
	fma.rn.f64 	%fd37, %fd22, %fd28, %fd36;
	add.f64 	%fd38, %fd37, 0dBC46A4CB00B9E7B0;
	add.f64 	%fd39, %fd34, %fd38;
	sub.f64 	%fd40, %fd34, %fd39;
	add.f64 	%fd41, %fd38, %fd40;
	mul.rn.f64 	%fd42, %fd21, %fd21;
	neg.f64 	%fd43, %fd42;
	fma.rn.f64 	%fd44, %fd21, %fd21, %fd43;
	{
	.reg .b32 %temp; 
	mov.b64 	{%r22, %temp}, %fd33;
	}
	{
	.reg .b32 %temp; 
	mov.b64 	{%temp, %r23}, %fd33;
	}
	add.s32 	%r24, %r23, 1048576;
	mov.b64 	%fd45, {%r22, %r24};
	fma.rn.f64 	%fd46, %fd21, %fd45, %fd44;
	mul.rn.f64 	%fd47, %fd42, %fd21;
	neg.f64 	%fd48, %fd47;
	fma.rn.f64 	%fd49, %fd42, %fd21, %fd48;
	fma.rn.f64 	%fd50, %fd42, %fd33, %fd49;
	fma.rn.f64 	%fd51, %fd46, %fd21, %fd50;
	mul.rn.f64 	%fd52, %fd39, %fd47;
	neg.f64 	%fd53, %fd52;
	fma.rn.f64 	%fd54, %fd39, %fd47, %fd53;
	fma.rn.f64 	%fd55, %fd39, %fd51, %fd54;
	fma.rn.f64 	%fd56, %fd41, %fd47, %fd55;
	add.f64 	%fd57, %fd52, %fd56;
	sub.f64 	%fd58, %fd52, %fd57;
	add.f64 	%fd59, %fd56, %fd58;
	add.f64 	%fd60, %fd21, %fd57;
	sub.f64 	%fd61, %fd21, %fd60;
	add.f64 	%fd62, %fd57, %fd61;
	add.f64 	%fd63, %fd59, %fd62;
	add.f64 	%fd64, %fd33, %fd63;
	add.f64 	%fd65, %fd60, %fd64;
	sub.f64 	%fd66, %fd60, %fd65;
	add.f64 	%fd67, %fd64, %fd66;
	xor.b32  	%r25, %r45, -2147483648;
	mov.b32 	%r26, 1127219200;
	mov.b64 	%fd68, {%r25, %r26};
	mov.b32 	%r27, -2147483648;
	mov.b64 	%fd69, {%r27, %r26};
	sub.f64 	%fd70, %fd68, %fd69;
	fma.rn.f64 	%fd71, %fd70, 0d3FE62E42FEFA39EF, %fd65;
	fma.rn.f64 	%fd72, %fd70, 0dBFE62E42FEFA39EF, %fd71;
	sub.f64 	%fd73, %fd72, %fd65;
	sub.f64 	%fd74, %fd67, %fd73;
	fma.rn.f64 	%fd75, %fd70, 0d3C7ABC9E3B39803F, %fd74;
	add.f64 	%fd76, %fd71, %fd75;
	sub.f64 	%fd77, %fd71, %fd76;
	add.f64 	%fd78, %fd75, %fd77;
	{
	.reg .b32 %temp; 
	mov.b64 	{%temp, %r28}, %fd10;
	}
	{
	.reg .b32 %temp; 
	mov.b64 	{%r29, %temp}, %fd10;
	}
	shl.b32 	%r30, %r28, 1;
	setp.gt.u32 	%p3, %r30, -33554433;
	and.b32  	%r31, %r28, -15728641;
	selp.b32 	%r32, %r31, %r28, %p3;
	mov.b64 	%fd79, {%r29, %r32};
	mul.rn.f64 	%fd80, %fd76, %fd79;
	neg.f64 	%fd81, %fd80;
	fma.rn.f64 	%fd82, %fd76, %fd79, %fd81;
	fma.rn.f64 	%fd83, %fd78, %fd79, %fd82;
	add.f64 	%fd4, %fd80, %fd83;
	sub.f64 	%fd84, %fd80, %fd4;
	add.f64 	%fd5, %fd83, %fd84;
	fma.rn.f64 	%fd85, %fd4, 0d3FF71547652B82FE, 0d4338000000000000;
	{
	.reg .b32 %temp; 
	mov.b64 	{%r5, %temp}, %fd85;
	}
	mov.f64 	%fd86, 0dC338000000000000;
	add.rn.f64 	%fd87, %fd85, %fd86;
	fma.rn.f64 	%fd88, %fd87, 0dBFE62E42FEFA39EF, %fd4;
	fma.rn.f64 	%fd89, %fd87, 0dBC7ABC9E3B39803F, %fd88;
	fma.rn.f64 	%fd90, %fd89, 0d3E5ADE1569CE2BDF, 0d3E928AF3FCA213EA;
	fma.rn.f64 	%fd91, %fd90, %fd89, 0d3EC71DEE62401315;
	fma.rn.f64 	%fd92, %fd91, %fd89, 0d3EFA01997C89EB71;
	fma.rn.f64 	%fd93, %fd92, %fd89, 0d3F2A01A014761F65;
	fma.rn.f64 	%fd94, %fd93, %fd89, 0d3F56C16C1852B7AF;
	fma.rn.f64 	%fd95, %fd94, %fd89, 0d3F81111111122322;
	fma.rn.f64 	%fd96, %fd95, %fd89, 0d3FA55555555502A1;
	fma.rn.f64 	%fd97, %fd96, %fd89, 0d3FC5555555555511;
	fma.rn.f64 	%fd98, %fd97, %fd89, 0d3FE000000000000B;
	fma.rn.f64 	%fd99, %fd98, %fd89, 0d3FF0000000000000;
	fma.rn.f64 	%fd100, %fd99, %fd89, 0d3FF0000000000000;
	{
	.reg .b32 %temp; 
	mov.b64 	{%r6, %temp}, %fd100;
	}
	{
	.reg .b32 %temp; 
	mov.b64 	{%temp, %r7}, %fd100;
	}
	shl.b32 	%r33, %r5, 20;
	add.s32 	%r34, %r33, %r7;
	mov.b64 	%fd108, {%r6, %r34};
	{
	.reg .b32 %temp; 
	mov.b64 	{%temp, %r35}, %fd4;
	}
	mov.b32 	%f2, %r35;
	abs.f32 	%f1, %f2;
	setp.lt.f32 	%p4, %f1, 0f4086232B;
	@%p4 bra 	$L__BB2_5;
	setp.lt.f64 	%p5, %fd4, 0d0000000000000000;
	add.f64 	%fd101, %fd4, 0d7FF0000000000000;
	selp.f64 	%fd108, 0d0000000000000000, %fd101, %p5;
	setp.geu.f32 	%p6, %f1, 0f40874800;
	@%p6 bra 	$L__BB2_5;
	shr.u32 	%r36, %r5, 31;
	add.s32 	%r37, %r5, %r36;
	shr.s32 	%r38, %r37, 1;
	shl.b32 	%r39, %r38, 20;
	add.s32 	%r40, %r7, %r39;
	mov.b64 	%fd102, {%r6, %r40};
	sub.s32 	%r41, %r5, %r38;
	shl.b32 	%r42, %r41, 20;
	add.s32 	%r43, %r42, 1072693248;
	mov.b32 	%r44, 0;
	mov.b64 	%fd103, {%r44, %r43};
	mul.f64 	%fd108, %fd103, %fd102;
$L__BB2_5:
	abs.f64 	%fd104, %fd108;
	setp.eq.f64 	%p7, %fd104, 0d7FF0000000000000;
	fma.rn.f64 	%fd105, %fd108, %fd5, %fd108;
	selp.f64 	%fd106, %fd108, %fd105, %p7;
	st.param.f64 	[func_retval0], %fd106;
	ret;

}


// ===== COMPILED SASS (sm_100) =====

	.target	sm_100

	.elftype	@"ET_EXEC"


//--------------------- .note.nv.tkinfo           --------------------------
	.section	.note.nv.tkinfo,"",@"SHT_NOTE"
	.sectionflags	@"SHF_NOTE_NV_TKINFO"
	.tkinfo
        /*0018*/ 	.word	0x00000002
        /*0030*/ 	.string	""
        /*0030*/ 	.string	"ptxas"
        /*0030*/ 	.string	"Cuda compilation tools, release 13.0, V13.0.88"
        /*0030*/ 	.string	"Build cuda_13.0.r13.0/compiler.36424714_0"
        /*0030*/ 	.string	"-arch sm_100 -m 64 "



//--------------------- .note.nv.cuinfo           --------------------------
	.section	.note.nv.cuinfo,"",@"SHT_NOTE"
	.sectionflags	@"SHF_NOTE_NV_CUINFO"
        /*0018*/ 	.short	0x0002
        /*001a*/ 	.short	0x0064
        /*001c*/ 	.short	0x0082
	.zero		2


//--------------------- .nv.info                  --------------------------
	.section	.nv.info,"",@"SHT_CUDA_INFO"
	.align	4


	//----- nvinfo : EIATTR_REGCOUNT
	.align		4
        /*0000*/ 	.byte	0x04, 0x2f
        /*0002*/ 	.short	(.L_1 - .L_0)
	.align		4
.L_0:
        /*0004*/ 	.word	index@(_Z9prefixsumPiid)
        /*0008*/ 	.word	0x0000001e


	//----- nvinfo : EIATTR_FRAME_SIZE
	.align		4
.L_1:
        /*000c*/ 	.byte	0x04, 0x11
        /*000e*/ 	.short	(.L_3 - .L_2)
	.align		4
.L_2:
        /*0010*/ 	.word	index@($_Z9prefixsumPiid$__internal_accurate_pow)
        /*0014*/ 	.word	0x00000000


	//----- nvinfo : EIATTR_FRAME_SIZE
	.align		4
.L_3:
        /*0018*/ 	.byte	0x04, 0x11
        /*001a*/ 	.short	(.L_5 - .L_4)
	.align		4
.L_4:
        /*001c*/ 	.word	index@(_Z9prefixsumPiid)
        /*0020*/ 	.word	0x00000000


	//----- nvinfo : EIATTR_REGCOUNT
	.align		4
.L_5:
        /*0024*/ 	.byte	0x04, 0x2f
        /*0026*/ 	.short	(.L_7 - .L_6)
	.align		4
.L_6:
        /*0028*/ 	.word	index@(_Z4packPiPc)
        /*002c*/ 	.word	0x0000000a


	//----- nvinfo : EIATTR_FRAME_SIZE
	.align		4
.L_7:
        /*0030*/ 	.byte	0x04, 0x11
        /*0032*/ 	.short	(.L_9 - .L_8)
	.align		4
.L_8:
        /*0034*/ 	.word	index@(_Z4packPiPc)
        /*0038*/ 	.word	0x00000000


	//----- nvinfo : EIATTR_MIN_STACK_SIZE
	.align		4
.L_9:
        /*003c*/ 	.byte	0x04, 0x12
        /*003e*/ 	.short	(.L_11 - .L_10)
	.align		4
.L_10:
        /*0040*/ 	.word	index@(_Z4packPiPc)
        /*0044*/ 	.word	0x00000000


	//----- nvinfo : EIATTR_MIN_STACK_SIZE
	.align		4
.L_11:
        /*0048*/ 	.byte	0x04, 0x12
        /*004a*/ 	.short	(.L_13 - .L_12)
	.align		4
.L_12:
        /*004c*/ 	.word	index@(_Z9prefixsumPiid)
        /*0050*/ 	.word	0x00000000
.L_13:


//--------------------- .nv.compat                --------------------------
	.section	.nv.compat,"",@"SHT_CUDA_COMPAT_INFO"
	.align	4
        /*0000*/ 	.byte	0x02, 0x09, 0x00, 0x00, 0x02, 0x02, 0x01, 0x00, 0x02, 0x05, 0x05, 0x00, 0x03, 0x07, 0x01, 0x01
        /*0010*/ 	.byte	0x02, 0x03, 0x00, 0x00, 0x02, 0x06, 0x01, 0x00, 0x04, 0x0b, 0x08, 0x00, 0x01, 0x00, 0x00, 0x00
        /*0020*/ 	.byte	0x00, 0x00, 0x00, 0x00


//--------------------- .nv.info._Z4packPiPc      --------------------------
	.section	.nv.info._Z4packPiPc,"",@"SHT_CUDA_INFO"
	.sectionflags	@""
	.align	4


	//----- nvinfo : EIATTR_CUDA_API_VERSION
	.align		4
        /*0000*/ 	.byte	0x04, 0x37
        /*0002*/ 	.short	(.L_15 - .L_14)
.L_14:
        /*0004*/ 	.word	0x00000082


	//----- nvinfo : EIATTR_KPARAM_INFO
	.align		4
.L_15:
        /*0008*/ 	.byte	0x04, 0x17
        /*000a*/ 	.short	(.L_17 - .L_16)
.L_16:
        /*000c*/ 	.word	0x00000000
        /*0010*/ 	.short	0x0001
        /*0012*/ 	.short	0x0008
        /*0014*/ 	.byte	0x00, 0xf5, 0x21, 0x00


	//----- nvinfo : EIATTR_KPARAM_INFO
	.align		4
.L_17:
        /*0018*/ 	.byte	0x04, 0x17
        /*001a*/ 	.short	(.L_19 - .L_18)
.L_18:
        /*001c*/ 	.word	0x00000000
        /*0020*/ 	.short	0x0000
        /*0022*/ 	.short	0x0000
        /*0024*/ 	.byte	0x00, 0xf5, 0x21, 0x00


	//----- nvinfo : EIATTR_SPARSE_MMA_MASK
	.align		4
.L_19:
        /*0028*/ 	.byte	0x03, 0x50
        /*002a*/ 	.short	0x0000


	//----- nvinfo : EIATTR_MAXREG_COUNT
	.align		4
        /*002c*/ 	.byte	0x03, 0x1b
        /*002e*/ 	.short	0x00ff


	//----- nvinfo : EIATTR_MERCURY_ISA_VERSION
	.align		4
        /*0030*/ 	.byte	0x03, 0x5f
        /*0032*/ 	.short	0x0101


	//----- nvinfo : EIATTR_VRC_CTA_INIT_COUNT
	.align		4
        /*0034*/ 	.byte	0x02, 0x4a
	.zero		1
	.zero		1


	//----- nvinfo : EIATTR_EXIT_INSTR_OFFSETS
	.align		4
        /*0038*/ 	.byte	0x04, 0x1c
        /*003a*/ 	.short	(.L_21 - .L_20)


	//   ....[0]....
.L_20:
        /*003c*/ 	.word	0x000000a0


	//   ....[1]....
        /*0040*/ 	.word	0x00000110


	//----- nvinfo : EIATTR_CBANK_PARAM_SIZE
	.align		4
.L_21:
        /*0044*/ 	.byte	0x03, 0x19
        /*0046*/ 	.short	0x0010


	//----- nvinfo : EIATTR_PARAM_CBANK
	.align		4
        /*0048*/ 	.byte	0x04, 0x0a
        /*004a*/ 	.short	(.L_23 - .L_22)
	.align		4
.L_22:
        /*004c*/ 	.word	index@(.nv.constant0._Z4packPiPc)
        /*0050*/ 	.short	0x0380
        /*0052*/ 	.short	0x0010


	//----- nvinfo : EIATTR_SW_WAR
	.align		4
.L_23:
        /*0054*/ 	.byte	0x04, 0x36
        /*0056*/ 	.short	(.L_25 - .L_24)
.L_24:
        /*0058*/ 	.word	0x00000008
.L_25:


//--------------------- .nv.info._Z9prefixsumPiid --------------------------
	.section	.nv.info._Z9prefixsumPiid,"",@"SHT_CUDA_INFO"
	.sectionflags	@""
	.align	4


	//----- nvinfo : EIATTR_CUDA_API_VERSION
	.align		4
        /*0000*/ 	.byte	0x04, 0x37
        /*0002*/ 	.short	(.L_27 - .L_26)
.L_26:
        /*0004*/ 	.word	0x00000082


	//----- nvinfo : EIATTR_KPARAM_INFO
	.align		4
.L_27:
        /*0008*/ 	.byte	0x04, 0x17
        /*000a*/ 	.short	(.L_29 - .L_28)
.L_28:
        /*000c*/ 	.word	0x00000000
        /*0010*/ 	.short	0x0002
        /*0012*/ 	.short	0x0010
        /*0014*/ 	.byte	0x00, 0xf0, 0x21, 0x00


	//----- nvinfo : EIATTR_KPARAM_INFO
	.align		4
.L_29:
        /*0018*/ 	.byte	0x04, 0x17
        /*001a*/ 	.short	(.L_31 - .L_30)
.L_30:
        /*001c*/ 	.word	0x00000000
        /*0020*/ 	.short	0x0001
        /*0022*/ 	.short	0x0008
        /*0024*/ 	.byte	0x00, 0xf0, 0x11, 0x00


	//----- nvinfo : EIATTR_KPARAM_INFO
	.align		4
.L_31:
        /*0028*/ 	.byte	0x04, 0x17
        /*002a*/ 	.short	(.L_33 - .L_32)
.L_32:
        /*002c*/ 	.word	0x00000000
        /*0030*/ 	.short	0x0000
        /*0032*/ 	.short	0x0000
        /*0034*/ 	.byte	0x00, 0xf5, 0x21, 0x00


	//----- nvinfo : EIATTR_SPARSE_MMA_MASK
	.align		4
.L_33:
        /*0038*/ 	.byte	0x03, 0x50
        /*003a*/ 	.short	0x0000


	//----- nvinfo : EIATTR_MAXREG_COUNT
	.align		4
        /*003c*/ 	.byte	0x03, 0x1b
        /*003e*/ 	.short	0x00ff


	//----- nvinfo : EIATTR_MERCURY_ISA_VERSION
	.align		4
        /*0040*/ 	.byte	0x03, 0x5f
        /*0042*/ 	.short	0x0101


	//----- nvinfo : EIATTR_VRC_CTA_INIT_COUNT
	.align		4
        /*0044*/ 	.byte	0x02, 0x4a
	.zero		1
	.zero		1


	//----- nvinfo : EIATTR_EXIT_INSTR_OFFSETS
	.align		4
        /*0048*/ 	.byte	0x04, 0x1c
        /*004a*/ 	.short	(.L_35 - .L_34)


	//   ....[0]....
.L_34:
        /*004c*/ 	.word	0x00000030


	//   ....[1]....
        /*0050*/ 	.word	0x000001e0


	//----- nvinfo : EIATTR_CRS_STACK_SIZE
	.align		4
.L_35:
        /*0054*/ 	.byte	0x04, 0x1e
        /*0056*/ 	.short	(.L_37 - .L_36)
.L_36:
        /*0058*/ 	.word	0x00000000


	//----- nvinfo : EIATTR_CBANK_PARAM_SIZE
	.align		4
.L_37:
        /*005c*/ 	.byte	0x03, 0x19
        /*005e*/ 	.short	0x0018


	//----- nvinfo : EIATTR_PARAM_CBANK
	.align		4
        /*0060*/ 	.byte	0x04, 0x0a
        /*0062*/ 	.short	(.L_39 - .L_38)
	.align		4
.L_38:
        /*0064*/ 	.word	index@(.nv.constant0._Z9prefixsumPiid)
        /*0068*/ 	.short	0x0380
        /*006a*/ 	.short	0x0018


	//----- nvinfo : EIATTR_SW_WAR
	.align		4
.L_39:
        /*006c*/ 	.byte	0x04, 0x36
        /*006e*/ 	.short	(.L_41 - .L_40)
.L_40:
        /*0070*/ 	.word	0x00000008
.L_41:


//--------------------- .nv.callgraph             --------------------------
	.section	.nv.callgraph,"",@"SHT_CUDA_CALLGRAPH"
	.align	4
	.sectionentsize	8
	.align		4
        /*0000*/ 	.word	0x00000000
	.align		4
        /*0004*/ 	.word	0xffffffff
	.align		4
        /*0008*/ 	.word	0x00000000
	.align		4
        /*000c*/ 	.word	0xfffffffe
	.align		4
        /*0010*/ 	.word	0x00000000
	.align		4
        /*0014*/ 	.word	0xfffffffd
	.align		4
        /*0018*/ 	.word	0x00000000
	.align		4
        /*001c*/ 	.word	0xfffffffc


//--------------------- .text._Z4packPiPc         --------------------------
	.section	.text._Z4packPiPc,"ax",@progbits
	.align	128
        .global         _Z4packPiPc
        .type           _Z4packPiPc,@function
        .size           _Z4packPiPc,(.L_x_5 - _Z4packPiPc)
        .other          _Z4packPiPc,@"STO_CUDA_ENTRY STV_DEFAULT"
_Z4packPiPc:
.text._Z4packPiPc:
[----:B------:R-:W-:Y:S01]  /*0000*/  LDC R1, c[0x0][0x37c] ;  /* 0x0000df00ff017b82 */ /* 0x000fe20000000800 */
[----:B------:R-:W0:Y:S01]  /*0010*/  S2R R5, SR_TID.X ;  /* 0x0000000000057919 */ /* 0x000e220000002100 */
[----:B------:R-:W0:Y:S01]  /*0020*/  LDCU.64 UR6, c[0x0][0x388] ;  /* 0x00007100ff0677ac */ /* 0x000e220008000a00 */
[----:B------:R-:W1:Y:S01]  /*0030*/  LDCU.64 UR4, c[0x0][0x358] ;  /* 0x00006b00ff0477ac */ /* 0x000e620008000a00 */
[----:B0-----:R-:W-:-:S05]  /*0040*/  IADD3 R2, P0, PT, R5, UR6, RZ ;  /* 0x0000000605027c10 */ /* 0x001fca000ff1e0ff */
[----:B------:R-:W-:-:S05]  /*0050*/  IMAD.X R3, RZ, RZ, UR7, P0 ;  /* 0x00000007ff037e24 */ /* 0x000fca00080e06ff */
[----:B-1----:R-:W2:Y:S02]  /*0060*/  LDG.E.U8 R7, desc[UR4][R2.64] ;  /* 0x0000000402077981 */ /* 0x002ea4000c1e1100 */
[----:B--2---:R-:W-:-:S05]  /*0070*/  VIADD R0, R7, 0xffffffbf ;  /* 0xffffffbf07007836 */ /* 0x004fca0000000000 */
[----:B------:R-:W-:-:S04]  /*0080*/  LOP3.LUT R0, R0, 0xff, RZ, 0xc0, !PT ;  /* 0x000000ff00007812 */ /* 0x000fc800078ec0ff */
[----:B------:R-:W-:-:S13]  /*0090*/  ISETP.GT.U32.AND P0, PT, R0, 0x19, PT ;  /* 0x000000190000780c */ /* 0x000fda0003f04070 */
[----:B------:R-:W-:Y:S05]  /*00a0*/  @P0 EXIT ;  /* 0x000000000000094d */ /* 0x000fea0003800000 */
[----:B------:R-:W0:Y:S02]  /*00b0*/  LDC.64 R2, c[0x0][0x380] ;  /* 0x0000e000ff027b82 */ /* 0x000e240000000a00 */
[----:B0-----:R-:W-:-:S06]  /*00c0*/  IMAD.WIDE.U32 R2, R5, 0x4, R2 ;  /* 0x0000000405027825 */ /* 0x001fcc00078e0002 */
[----:B------:R-:W2:Y:S02]  /*00d0*/  LDG.E R2, desc[UR4][R2.64] ;  /* 0x0000000402027981 */ /* 0x000ea4000c1e1900 */
[----:B--2---:R-:W-:-:S04]  /*00e0*/  IADD3 R4, P0, PT, R2, UR6, RZ ;  /* 0x0000000602047c10 */ /* 0x004fc8000ff1e0ff */
[----:B------:R-:W-:-:S05]  /*00f0*/  LEA.HI.X.SX32 R5, R2, UR7, 0x1, P0 ;  /* 0x0000000702057c11 */ /* 0x000fca00080f0eff */
[----:B------:R-:W-:Y:S01]  /*0100*/  STG.E.U8 desc[UR4][R4.64+-0x1], R7 ;  /* 0xffffff0704007986 */ /* 0x000fe2000c101104 */
[----:B------:R-:W-:Y:S05]  /*0110*/  EXIT ;  /* 0x000000000000794d */ /* 0x000fea0003800000 */
.L_x_0:
[----:B------:R-:W-:-:S00]  /*0120*/  BRA `(.L_x_0) ;  /* 0xfffffffc00fc7947 */ /* 0x000fc0000383ffff */
[----:B------:R-:W-:-:S00]  /*0130*/  NOP ;  /* 0x0000000000007918 */ /* 0x000fc00000000000 */
        /* <DEDUP_REMOVED lines=12> */
.L_x_5:


//--------------------- .text._Z9prefixsumPiid    --------------------------
	.section	.text._Z9prefixsumPiid,"ax",@progbits
	.align	128
        .global         _Z9prefixsumPiid
        .type           _Z9prefixsumPiid,@function
        .size           _Z9prefixsumPiid,(.L_x_4 - _Z9prefixsumPiid)
        .other          _Z9prefixsumPiid,@"STO_CUDA_ENTRY STV_DEFAULT"
_Z9prefixsumPiid:
.text._Z9prefixsumPiid:
[----:B------:R-:W-:Y:S01]  /*0000*/  LDC R1, c[0x0][0x37c] ;  /* 0x0000df00ff017b82 */ /* 0x000fe20000000800 */
[----:B------:R-:W0:Y:S02]  /*0010*/  LDCU.64 UR4, c[0x0][0x390] ;  /* 0x00007200ff0477ac */ /* 0x000e240008000a00 */
[----:B0-----:R-:W-:-:S14]  /*0020*/  DSETP.LT.AND P0, PT, RZ, UR4, PT ;  /* 0x00000004ff007e2a */ /* 0x001fdc000bf01000 */
[----:B------:R-:W-:Y:S05]  /*0030*/  @!P0 EXIT ;  /* 0x000000000000894d */ /* 0x000fea0003800000 */
[----:B------:R-:W0:Y:S01]  /*0040*/  S2R R7, SR_TID.X ;  /* 0x0000000000077919 */ /* 0x000e220000002100 */
[----:B------:R-:W1:Y:S01]  /*0050*/  LDC.64 R4, c[0x0][0x380] ;  /* 0x0000e000ff047b82 */ /* 0x000e620000000a00 */
[----:B------:R-:W2:Y:S01]  /*0060*/  LDCU.64 UR6, c[0x0][0x358] ;  /* 0x00006b00ff0677ac */ /* 0x000ea20008000a00 */
[----:B------:R-:W3:Y:S01]  /*0070*/  LDCU.64 UR10, c[0x0][0x390] ;  /* 0x00007200ff0a77ac */ /* 0x000ee20008000a00 */
[----:B------:R-:W-:Y:S01]  /*0080*/  UMOV UR4, URZ ;  /* 0x000000ff00047c82 */ /* 0x000fe20008000000 */
[----:B0-----:R0:W4:Y:S02]  /*0090*/  I2F.F64.U32 R2, R7 ;  /* 0x0000000700027312 */ /* 0x0011240000201800 */
[----:B01234-:R-:W-:-:S07]  /*00a0*/  IMAD.WIDE.U32 R4, R7, 0x4, R4 ;  /* 0x0000000407047825 */ /* 0x01ffce00078e0004 */
.L_x_1:
[----:B------:R-:W0:Y:S01]  /*00b0*/  I2F.F64.U32 R6, UR4 ;  /* 0x0000000400067d12 */ /* 0x000e220008201800 */
[----:B------:R-:W-:-:S07]  /*00c0*/  MOV R0, 0xe0 ;  /* 0x000000e000007802 */ /* 0x000fce0000000f00 */
[----:B0-----:R-:W-:Y:S05]  /*00d0*/  CALL.REL.NOINC `($_Z9prefixsumPiid$__internal_accurate_pow) ;  /* 0x0000000000447944 */ /* 0x001fea0003c00000 */
[----:B------:R-:W-:-:S04]  /*00e0*/  ISETP.NE.AND P0, PT, RZ, UR4, PT ;  /* 0x00000004ff007c0c */ /* 0x000fc8000bf05270 */
[----:B------:R-:W-:Y:S02]  /*00f0*/  FSEL R6, R8, RZ, P0 ;  /* 0x000000ff08067208 */ /* 0x000fe40000000000 */
[----:B------:R-:W-:-:S06]  /*0100*/  FSEL R7, R9, 1.875, P0 ;  /* 0x3ff0000009077808 */ /* 0x000fcc0000000000 */
[----:B------:R-:W-:-:S14]  /*0110*/  DSETP.GTU.AND P0, PT, R6, R2, PT ;  /* 0x000000020600722a */ /* 0x000fdc0003f0c000 */
[----:B------:R-:W-:Y:S01]  /*0120*/  @!P0 DADD R6, R2, -R6 ;  /* 0x0000000002068229 */ /* 0x000fe20000000806 */
[----:B------:R-:W0:Y:S01]  /*0130*/  @!P0 LDC.64 R8, c[0x0][0x380] ;  /* 0x0000e000ff088b82 */ /* 0x000e220000000a00 */
[----:B------:R-:W2:Y:S08]  /*0140*/  @!P0 LDG.E R0, desc[UR6][R4.64] ;  /* 0x0000000604008981 */ /* 0x000eb0000c1e1900 */
[----:B------:R-:W0:Y:S02]  /*0150*/  @!P0 F2I.F64.TRUNC R7, R6 ;  /* 0x0000000600078311 */ /* 0x000e24000030d100 */
[----:B0-----:R-:W-:-:S06]  /*0160*/  @!P0 IMAD.WIDE R8, R7, 0x4, R8 ;  /* 0x0000000407088825 */ /* 0x001fcc00078e0208 */
[----:B------:R-:W2:Y:S01]  /*0170*/  @!P0 LDG.E R9, desc[UR6][R8.64] ;  /* 0x0000000608098981 */ /* 0x000ea2000c1e1900 */
[----:B------:R-:W-:-:S09]  /*0180*/  UIADD3 UR4, UPT, UPT, UR4, 0x1, URZ ;  /* 0x0000000104047890 */ /* 0x000fd2000fffe0ff */
[----:B------:R-:W0:Y:S01]  /*0190*/  I2F.F64.U32 R10, UR4 ;  /* 0x00000004000a7d12 */ /* 0x000e220008201800 */
[----:B--2---:R-:W-:-:S05]  /*01a0*/  @!P0 IMAD.IADD R13, R0, 0x1, R9 ;  /* 0x00000001000d8824 */ /* 0x004fca00078e0209 */
[----:B------:R1:W-:Y:S01]  /*01b0*/  @!P0 STG.E desc[UR6][R4.64], R13 ;  /* 0x0000000d04008986 */ /* 0x0003e2000c101906 */
[----:B0-----:R-:W-:-:S14]  /*01c0*/  DSETP.GEU.AND P0, PT, R10, UR10, PT ;  /* 0x0000000a0a007e2a */ /* 0x001fdc000bf0e000 */
[----:B-1----:R-:W-:Y:S05]  /*01d0*/  @!P0 BRA `(.L_x_1) ;  /* 0xfffffffc00b48947 */ /* 0x002fea000383ffff */
[----:B------:R-:W-:Y:S05]  /*01e0*/  EXIT ;  /* 0x000000000000794d */ /* 0x000fea0003800000 */
        .type           $_Z9prefixsumPiid$__internal_accurate_pow,@function
        .size           $_Z9prefixsumPiid$__internal_accurate_pow,(.L_x_4 - $_Z9prefixsumPiid$__internal_accurate_pow)
$_Z9prefixsumPiid$__internal_accurate_pow:
[----:B------:R-:W0:Y:S01]  /*01f0*/  MUFU.RCP64H R15, 2 ;  /* 0x40000000000f7908 */ /* 0x000e220000001800 */
[----:B------:R-:W-:Y:S01]  /*0200*/  IMAD.MOV.U32 R8, RZ, RZ, 0x0 ;  /* 0x00000000ff087424 */ /* 0x000fe200078e00ff */
[----:B------:R-:W-:Y:S01]  /*0210*/  MOV R14, RZ ;  /* 0x000000ff000e7202 */ /* 0x000fe20000000f00 */
[----:B------:R-:W-:Y:S01]  /*0220*/  IMAD.MOV.U32 R9, RZ, RZ, 0x40000000 ;  /* 0x40000000ff097424 */ /* 0x000fe200078e00ff */
[----:B------:R-:W-:Y:S01]  /*0230*/  UMOV UR8, 0x7d2cafe2 ;  /* 0x7d2cafe200087882 */ /* 0x000fe20000000000 */
[----:B------:R-:W-:Y:S01]  /*0240*/  IMAD.MOV.U32 R10, RZ, RZ, 0x41ad3b5a ;  /* 0x41ad3b5aff0a7424 */ /* 0x000fe200078e00ff */
[----:B------:R-:W-:Y:S01]  /*0250*/  UMOV UR9, 0x3eb0f5ff ;  /* 0x3eb0f5ff00097882 */ /* 0x000fe20000000000 */
[----:B------:R-:W-:Y:S02]  /*0260*/  IMAD.MOV.U32 R11, RZ, RZ, 0x3ed0f5d2 ;  /* 0x3ed0f5d2ff0b7424 */ /* 0x000fe400078e00ff */
[----:B0-----:R-:W-:-:S08]  /*0270*/  DFMA R8, R14, -R8, 1 ;  /* 0x3ff000000e08742b */ /* 0x001fd00000000808 */
[----:B------:R-:W-:-:S08]  /*0280*/  DFMA R8, R8, R8, R8 ;  /* 0x000000080808722b */ /* 0x000fd00000000008 */
[----:B------:R-:W-:-:S08]  /*0290*/  DFMA R14, R14, R8, R14 ;  /* 0x000000080e0e722b */ /* 0x000fd0000000000e */
[----:B------:R-:W-:-:S08]  /*02a0*/  DMUL R8, RZ, R14 ;  /* 0x0000000eff087228 */ /* 0x000fd00000000000 */
[----:B------:R-:W-:-:S08]  /*02b0*/  DFMA R8, RZ, R14, R8 ;  /* 0x0000000eff08722b */ /* 0x000fd00000000008 */
[----:B------:R-:W-:Y:S02]  /*02c0*/  DMUL R12, R8, R8 ;  /* 0x00000008080c7228 */ /* 0x000fe40000000000 */
[----:B------:R-:W-:-:S06]  /*02d0*/  DADD R18, RZ, -R8 ;  /* 0x00000000ff127229 */ /* 0x000fcc0000000808 */
[----:B------:R-:W-:Y:S01]  /*02e0*/  DFMA R10, R12, UR8, R10 ;  /* 0x000000080c0a7c2b */ /* 0x000fe2000800000a */
[----:B------:R-:W-:Y:S01]  /*02f0*/  UMOV UR8, 0x75488a3f ;  /* 0x75488a3f00087882 */ /* 0x000fe20000000000 */
[----:B------:R-:W-:Y:S01]  /*0300*/  UMOV UR9, 0x3ef3b20a ;  /* 0x3ef3b20a00097882 */ /* 0x000fe20000000000 */
[----:B------:R-:W-:Y:S02]  /*0310*/  DADD R20, R18, R18 ;  /* 0x0000000012147229 */ /* 0x000fe40000000012 */
[----:B------:R-:W-:-:S03]  /*0320*/  DMUL R18, R8, R8 ;  /* 0x0000000808127228 */ /* 0x000fc60000000000 */
[----:B------:R-:W-:Y:S01]  /*0330*/  DFMA R10, R12, R10, UR8 ;  /* 0x000000080c0a7e2b */ /* 0x000fe2000800000a */
[----:B------:R-:W-:Y:S01]  /*0340*/  UMOV UR8, 0xe4faecd5 ;  /* 0xe4faecd500087882 */ /* 0x000fe20000000000 */
[----:B------:R-:W-:Y:S01]  /*0350*/  UMOV UR9, 0x3f1745cd ;  /* 0x3f1745cd00097882 */ /* 0x000fe20000000000 */
[-C--:B------:R-:W-:Y:S02]  /*0360*/  DFMA R20, RZ, -R8.reuse, R20 ;  /* 0x80000008ff14722b */ /* 0x080fe40000000014 */
[----:B------:R-:W-:-:S03]  /*0370*/  DFMA R24, R8, R8, -R18 ;  /* 0x000000080818722b */ /* 0x000fc60000000812 */
[----:B------:R-:W-:Y:S01]  /*0380*/  DFMA R10, R12, R10, UR8 ;  /* 0x000000080c0a7e2b */ /* 0x000fe2000800000a */
[----:B------:R-:W-:Y:S01]  /*0390*/  UMOV UR8, 0x258a578b ;  /* 0x258a578b00087882 */ /* 0x000fe20000000000 */
[----:B------:R-:W-:Y:S01]  /*03a0*/  UMOV UR9, 0x3f3c71c7 ;  /* 0x3f3c71c700097882 */ /* 0x000fe20000000000 */
[----:B------:R-:W-:-:S05]  /*03b0*/  DMUL R14, R14, R20 ;  /* 0x000000140e0e7228 */ /* 0x000fca0000000000 */
[----:B------:R-:W-:Y:S01]  /*03c0*/  DFMA R10, R12, R10, UR8 ;  /* 0x000000080c0a7e2b */ /* 0x000fe2000800000a */
[----:B------:R-:W-:Y:S01]  /*03d0*/  UMOV UR8, 0x9242b910 ;  /* 0x9242b91000087882 */ /* 0x000fe20000000000 */
[----:B------:R-:W-:-:S03]  /*03e0*/  UMOV UR9, 0x3f624924 ;  /* 0x3f62492400097882 */ /* 0x000fc60000000000 */
[----:B------:R-:W-:Y:S01]  /*03f0*/  VIADD R27, R15, 0x100000 ;  /* 0x001000000f1b7836 */ /* 0x000fe20000000000 */
[----:B------:R-:W-:Y:S02]  /*0400*/  MOV R26, R14 ;  /* 0x0000000e001a7202 */ /* 0x000fe40000000f00 */
[----:B------:R-:W-:Y:S01]  /*0410*/  DFMA R10, R12, R10, UR8 ;  /* 0x000000080c0a7e2b */ /* 0x000fe2000800000a */
[----:B------:R-:W-:Y:S01]  /*0420*/  UMOV UR8, 0x99999dfb ;  /* 0x99999dfb00087882 */ /* 0x000fe20000000000 */
[----:B------:R-:W-:Y:S02]  /*0430*/  UMOV UR9, 0x3f899999 ;  /* 0x3f89999900097882 */ /* 0x000fe40000000000 */
[----:B------:R-:W-:-:S04]  /*0440*/  DFMA R24, R8, R26, R24 ;  /* 0x0000001a0818722b */ /* 0x000fc80000000018 */
[----:B------:R-:W-:Y:S01]  /*0450*/  DFMA R16, R12, R10, UR8 ;  /* 0x000000080c107e2b */ /* 0x000fe2000800000a */
[----:B------:R-:W-:Y:S01]  /*0460*/  UMOV UR8, 0x55555555 ;  /* 0x5555555500087882 */ /* 0x000fe20000000000 */
[----:B------:R-:W-:-:S06]  /*0470*/  UMOV UR9, 0x3fb55555 ;  /* 0x3fb5555500097882 */ /* 0x000fcc0000000000 */
[----:B------:R-:W-:-:S08]  /*0480*/  DFMA R10, R12, R16, UR8 ;  /* 0x000000080c0a7e2b */ /* 0x000fd00008000010 */
[----:B------:R-:W-:Y:S01]  /*0490*/  DADD R22, -R10, UR8 ;  /* 0x000000080a167e29 */ /* 0x000fe20008000100 */
[----:B------:R-:W-:Y:S01]  /*04a0*/  UMOV UR8, 0xb9e7b0 ;  /* 0x00b9e7b000087882 */ /* 0x000fe20000000000 */
[----:B------:R-:W-:-:S06]  /*04b0*/  UMOV UR9, 0x3c46a4cb ;  /* 0x3c46a4cb00097882 */ /* 0x000fcc0000000000 */
[----:B------:R-:W-:Y:S02]  /*04c0*/  DFMA R16, R12, R16, R22 ;  /* 0x000000100c10722b */ /* 0x000fe40000000016 */
[----:B------:R-:W-:-:S06]  /*04d0*/  DMUL R12, R8, R18 ;  /* 0x00000012080c7228 */ /* 0x000fcc0000000000 */
[----:B------:R-:W-:Y:S01]  /*04e0*/  DADD R16, R16, -UR8 ;  /* 0x8000000810107e29 */ /* 0x000fe20008000000 */
[----:B------:R-:W-:Y:S01]  /*04f0*/  UMOV UR8, 0x0 ;  /* 0x0000000000087882 */ /* 0x000fe20000000000 */
[----:B------:R-:W-:Y:S01]  /*0500*/  DFMA R22, R8, R18, -R12 ;  /* 0x000000120816722b */ /* 0x000fe2000000080c */
[----:B------:R-:W-:-:S05]  /*0510*/  UMOV UR9, 0x3ff00000 ;  /* 0x3ff0000000097882 */ /* 0x000fca0000000000 */
[----:B------:R-:W-:Y:S02]  /*0520*/  DADD R20, R10, R16 ;  /* 0x000000000a147229 */ /* 0x000fe40000000010 */
[----:B------:R-:W-:-:S06]  /*0530*/  DFMA R22, R14, R18, R22 ;  /* 0x000000120e16722b */ /* 0x000fcc0000000016 */
[----:B------:R-:W-:Y:S02]  /*0540*/  DMUL R18, R20, R12 ;  /* 0x0000000c14127228 */ /* 0x000fe40000000000 */
[----:B------:R-:W-:Y:S02]  /*0550*/  DFMA R22, R8, R24, R22 ;  /* 0x000000180816722b */ /* 0x000fe40000000016 */
[----:B------:R-:W-:-:S04]  /*0560*/  DADD R10, R10, -R20 ;  /* 0x000000000a0a7229 */ /* 0x000fc80000000814 */
[----:B------:R-:W-:-:S04]  /*0570*/  DFMA R24, R20, R12, -R18 ;  /* 0x0000000c1418722b */ /* 0x000fc80000000812 */
[----:B------:R-:W-:-:S04]  /*0580*/  DADD R10, R16, R10 ;  /* 0x00000000100a7229 */ /* 0x000fc8000000000a */
[----:B------:R-:W-:-:S08]  /*0590*/  DFMA R22, R20, R22, R24 ;  /* 0x000000161416722b */ /* 0x000fd00000000018 */
[----:B------:R-:W-:-:S08]  /*05a0*/  DFMA R22, R10, R12, R22 ;  /* 0x0000000c0a16722b */ /* 0x000fd00000000016 */
[----:B------:R-:W-:-:S08]  /*05b0*/  DADD R12, R18, R22 ;  /* 0x00000000120c7229 */ /* 0x000fd00000000016 */
[--C-:B------:R-:W-:Y:S02]  /*05c0*/  DADD R10, R8, R12.reuse ;  /* 0x00000000080a7229 */ /* 0x100fe4000000000c */
[----:B------:R-:W-:-:S06]  /*05d0*/  DADD R18, R18, -R12 ;  /* 0x0000000012127229 */ /* 0x000fcc000000080c */
[----:B------:R-:W-:Y:S02]  /*05e0*/  DADD R8, R8, -R10 ;  /* 0x0000000008087229 */ /* 0x000fe4000000080a */
[----:B------:R-:W-:-:S06]  /*05f0*/  DADD R18, R22, R18 ;  /* 0x0000000016127229 */ /* 0x000fcc0000000012 */
[----:B------:R-:W-:Y:S01]  /*0600*/  DADD R8, R12, R8 ;  /* 0x000000000c087229 */ /* 0x000fe20000000008 */
[----:B------:R-:W-:Y:S02]  /*0610*/  IMAD.MOV.U32 R12, RZ, RZ, -0x105c611 ;  /* 0xfefa39efff0c7424 */ /* 0x000fe400078e00ff */
[----:B------:R-:W-:-:S05]  /*0620*/  IMAD.MOV.U32 R13, RZ, RZ, 0x3fe62e42 ;  /* 0x3fe62e42ff0d7424 */ /* 0x000fca00078e00ff */
[----:B------:R-:W-:-:S08]  /*0630*/  DADD R8, R18, R8 ;  /* 0x0000000012087229 */ /* 0x000fd00000000008 */
[----:B------:R-:W-:Y:S01]  /*0640*/  DADD R14, R14, R8 ;  /* 0x000000000e0e7229 */ /* 0x000fe20000000008 */
[----:B------:R-:W-:Y:S01]  /*0650*/  MOV R8, 0xfefa39ef ;  /* 0xfefa39ef00087802 */ /* 0x000fe20000000f00 */
[----:B------:R-:W-:-:S06]  /*0660*/  IMAD.MOV.U32 R9, RZ, RZ, 0x3fe62e42 ;  /* 0x3fe62e42ff097424 */ /* 0x000fcc00078e00ff */
[----:B------:R-:W-:-:S08]  /*0670*/  DADD R16, R10, R14 ;  /* 0x000000000a107229 */ /* 0x000fd0000000000e */
[--C-:B------:R-:W-:Y:S02]  /*0680*/  DFMA R12, R12, UR8, R16.reuse ;  /* 0x000000080c0c7c2b */ /* 0x100fe40008000010 */
[----:B------:R-:W-:-:S06]  /*0690*/  DADD R10, R10, -R16 ;  /* 0x000000000a0a7229 */ /* 0x000fcc0000000810 */
[----:B------:R-:W-:Y:S02]  /*06a0*/  DFMA R18, -R8, 1, R12 ;  /* 0x3ff000000812782b */ /* 0x000fe4000000010c */
[----:B------:R-:W-:Y:S01]  /*06b0*/  DADD R10, R14, R10 ;  /* 0x000000000e0a7229 */ /* 0x000fe2000000000a */
[----:B------:R-:W-:Y:S01]  /*06c0*/  IMAD.MOV.U32 R14, RZ, RZ, 0x3b39803f ;  /* 0x3b39803fff0e7424 */ /* 0x000fe200078e00ff */
[----:B------:R-:W-:-:S04]  /*06d0*/  MOV R15, 0x3c7abc9e ;  /* 0x3c7abc9e000f7802 */ /* 0x000fc80000000f00 */
[----:B------:R-:W-:Y:S01]  /*06e0*/  DADD R18, -R16, R18 ;  /* 0x0000000010127229 */ /* 0x000fe20000000112 */
[----:B------:R-:W-:Y:S01]  /*06f0*/  LOP3.LUT R17, R7, 0xff0fffff, RZ, 0xc0, !PT ;  /* 0xff0fffff07117812 */ /* 0x000fe200078ec0ff */
[----:B------:R-:W-:-:S06]  /*0700*/  IMAD.MOV.U32 R16, RZ, RZ, R6 ;  /* 0x000000ffff107224 */ /* 0x000fcc00078e0006 */
[----:B------:R-:W-:-:S08]  /*0710*/  DADD R10, R10, -R18 ;  /* 0x000000000a0a7229 */ /* 0x000fd00000000812 */
[----:B------:R-:W-:Y:S01]  /*0720*/  DFMA R10, R14, UR8, R10 ;  /* 0x000000080e0a7c2b */ /* 0x000fe2000800000a */
[----:B------:R-:W-:Y:S01]  /*0730*/  UMOV UR8, 0x3b39803f ;  /* 0x3b39803f00087882 */ /* 0x000fe20000000000 */
[----:B------:R-:W-:Y:S01]  /*0740*/  IMAD.SHL.U32 R14, R7, 0x2, RZ ;  /* 0x00000002070e7824 */ /* 0x000fe200078e00ff */
[----:B------:R-:W-:-:S04]  /*0750*/  UMOV UR9, 0x3c7abc9e ;  /* 0x3c7abc9e00097882 */ /* 0x000fc80000000000 */
[----:B------:R-:W-:Y:S01]  /*0760*/  ISETP.GT.U32.AND P0, PT, R14, -0x2000001, PT ;  /* 0xfdffffff0e00780c */ /* 0x000fe20003f04070 */
[----:B------:R-:W-:-:S03]  /*0770*/  DADD R14, R12, R10 ;  /* 0x000000000c0e7229 */ /* 0x000fc6000000000a */
[----:B------:R-:W-:-:S05]  /*0780*/  SEL R17, R17, R7, P0 ;  /* 0x0000000711117207 */ /* 0x000fca0000000000 */
[----:B------:R-:W-:Y:S02]  /*0790*/  DADD R12, R12, -R14 ;  /* 0x000000000c0c7229 */ /* 0x000fe4000000080e */
[----:B------:R-:W-:-:S06]  /*07a0*/  DMUL R6, R14, R16 ;  /* 0x000000100e067228 */ /* 0x000fcc0000000000 */
[----:B------:R-:W-:Y:S02]  /*07b0*/  DADD R12, R10, R12 ;  /* 0x000000000a0c7229 */ /* 0x000fe4000000000c */
[----:B------:R-:W-:-:S08]  /*07c0*/  DFMA R14, R14, R16, -R6 ;  /* 0x000000100e0e722b */ /* 0x000fd00000000806 */
[----:B------:R-:W-:Y:S01]  /*07d0*/  DFMA R14, R12, R16, R14 ;  /* 0x000000100c0e722b */ /* 0x000fe2000000000e */
[----:B------:R-:W-:Y:S01]  /*07e0*/  MOV R12, 0x652b82fe ;  /* 0x652b82fe000c7802 */ /* 0x000fe20000000f00 */
[----:B------:R-:W-:-:S06]  /*07f0*/  IMAD.MOV.U32 R13, RZ, RZ, 0x3ff71547 ;  /* 0x3ff71547ff0d7424 */ /* 0x000fcc00078e00ff */
[----:B------:R-:W-:-:S08]  /*0800*/  DADD R10, R6, R14 ;  /* 0x00000000060a7229 */ /* 0x000fd0000000000e */
[----:B------:R-:W-:Y:S02]  /*0810*/  DFMA R12, R10, R12, 6.75539944105574400000e+15 ;  /* 0x433800000a0c742b */ /* 0x000fe4000000000c */
[----:B------:R-:W-:Y:S01]  /*0820*/  FSETP.GEU.AND P0, PT, |R11|, 4.1917929649353027344, PT ;  /* 0x4086232b0b00780b */ /* 0x000fe20003f0e200 */
[----:B------:R-:W-:-:S05]  /*0830*/  DADD R6, R6, -R10 ;  /* 0x0000000006067229 */ /* 0x000fca000000080a */
[----:B------:R-:W-:-:S03]  /*0840*/  DADD R16, R12, -6.75539944105574400000e+15 ;  /* 0xc33800000c107429 */ /* 0x000fc60000000000 */
[----:B------:R-:W-:-:S05]  /*0850*/  DADD R14, R14, R6 ;  /* 0x000000000e0e7229 */ /* 0x000fca0000000006 */
[----:B------:R-:W-:-:S08]  /*0860*/  DFMA R8, R16, -R8, R10 ;  /* 0x800000081008722b */ /* 0x000fd0000000000a */
[----:B------:R-:W-:Y:S01]  /*0870*/  DFMA R8, R16, -UR8, R8 ;  /* 0x8000000810087c2b */ /* 0x000fe20008000008 */
[----:B------:R-:W-:Y:S01]  /*0880*/  UMOV UR8, 0x69ce2bdf ;  /* 0x69ce2bdf00087882 */ /* 0x000fe20000000000 */
[----:B------:R-:W-:Y:S01]  /*0890*/  IMAD.MOV.U32 R16, RZ, RZ, -0x35dec16 ;  /* 0xfca213eaff107424 */ /* 0x000fe200078e00ff */
[----:B------:R-:W-:Y:S01]  /*08a0*/  MOV R17, 0x3e928af3 ;  /* 0x3e928af300117802 */ /* 0x000fe20000000f00 */
[----:B------:R-:W-:-:S05]  /*08b0*/  UMOV UR9, 0x3e5ade15 ;  /* 0x3e5ade1500097882 */ /* 0x000fca0000000000 */
[----:B------:R-:W-:Y:S01]  /*08c0*/  DFMA R16, R8, UR8, R16 ;  /* 0x0000000808107c2b */ /* 0x000fe20008000010 */
[----:B------:R-:W-:Y:S01]  /*08d0*/  UMOV UR8, 0x62401315 ;  /* 0x6240131500087882 */ /* 0x000fe20000000000 */
[----:B------:R-:W-:-:S06]  /*08e0*/  UMOV UR9, 0x3ec71dee ;  /* 0x3ec71dee00097882 */ /* 0x000fcc0000000000 */
[----:B------:R-:W-:Y:S01]  /*08f0*/  DFMA R16, R8, R16, UR8 ;  /* 0x0000000808107e2b */ /* 0x000fe20008000010 */
        /* <DEDUP_REMOVED lines=20> */
[----:B------:R-:W-:-:S08]  /*0a40*/  DFMA R16, R8, R16, UR8 ;  /* 0x0000000808107e2b */ /* 0x000fd00008000010 */
[----:B------:R-:W-:-:S08]  /*0a50*/  DFMA R16, R8, R16, 1 ;  /* 0x3ff000000810742b */ /* 0x000fd00000000010 */
[----:B------:R-:W-:-:S10]  /*0a60*/  DFMA R8, R8, R16, 1 ;  /* 0x3ff000000808742b */ /* 0x000fd40000000010 */
[----:B------:R-:W-:Y:S02]  /*0a70*/  IMAD R7, R12, 0x100000, R9 ;  /* 0x001000000c077824 */ /* 0x000fe400078e0209 */
[----:B------:R-:W-:Y:S01]  /*0a80*/  IMAD.MOV.U32 R6, RZ, RZ, R8 ;  /* 0x000000ffff067224 */ /* 0x000fe200078e0008 */
[----:B------:R-:W-:Y:S06]  /*0a90*/  @!P0 BRA `(.L_x_2) ;  /* 0x0000000000348947 */ /* 0x000fec0003800000 */
[----:B------:R-:W-:Y:S01]  /*0aa0*/  FSETP.GEU.AND P1, PT, |R11|, 4.2275390625, PT ;  /* 0x408748000b00780b */ /* 0x000fe20003f2e200 */
[C---:B------:R-:W-:Y:S02]  /*0ab0*/  DADD R6, R10.reuse, +INF ;  /* 0x7ff000000a067429 */ /* 0x040fe40000000000 */
[----:B------:R-:W-:-:S08]  /*0ac0*/  DSETP.GEU.AND P0, PT, R10, RZ, PT ;  /* 0x000000ff0a00722a */ /* 0x000fd00003f0e000 */
[----:B------:R-:W-:Y:S02]  /*0ad0*/  FSEL R6, R6, RZ, P0 ;  /* 0x000000ff06067208 */ /* 0x000fe40000000000 */
[----:B------:R-:W-:Y:S01]  /*0ae0*/  FSEL R7, R7, RZ, P0 ;  /* 0x000000ff07077208 */ /* 0x000fe20000000000 */
[----:B------:R-:W-:Y:S06]  /*0af0*/  @P1 BRA `(.L_x_2) ;  /* 0x00000000001c1947 */ /* 0x000fec0003800000 */
[----:B------:R-:W-:-:S04]  /*0b00*/  LEA.HI R6, R12, R12, RZ, 0x1 ;  /* 0x0000000c0c067211 */ /* 0x000fc800078f08ff */
[----:B------:R-:W-:-:S04]  /*0b10*/  SHF.R.S32.HI R7, RZ, 0x1, R6 ;  /* 0x00000001ff077819 */ /* 0x000fc80000011406 */
[----:B------:R-:W-:Y:S01]  /*0b20*/  IADD3 R6, PT, PT, R12, -R7, RZ ;  /* 0x800000070c067210 */ /* 0x000fe20007ffe0ff */
[----:B------:R-:W-:-:S03]  /*0b30*/  IMAD R9, R7, 0x100000, R9 ;  /* 0x0010000007097824 */ /* 0x000fc600078e0209 */
[----:B------:R-:W-:Y:S01]  /*0b40*/  LEA R7, R6, 0x3ff00000, 0x14 ;  /* 0x3ff0000006077811 */ /* 0x000fe200078ea0ff */
[----:B------:R-:W-:-:S06]  /*0b50*/  IMAD.MOV.U32 R6, RZ, RZ, RZ ;  /* 0x000000ffff067224 */ /* 0x000fcc00078e00ff */
[----:B------:R-:W-:-:S11]  /*0b60*/  DMUL R6, R8, R6 ;  /* 0x0000000608067228 */ /* 0x000fd60000000000 */
.L_x_2:
[----:B------:R-:W-:Y:S02]  /*0b70*/  DFMA R8, R14, R6, R6 ;  /* 0x000000060e08722b */ /* 0x000fe40000000006 */
[----:B------:R-:W-:-:S08]  /*0b80*/  DSETP.NEU.AND P0, PT, |R6|, +INF , PT ;  /* 0x7ff000000600742a */ /* 0x000fd00003f0d200 */
[----:B------:R-:W-:Y:S02]  /*0b90*/  FSEL R8, R6, R8, !P0 ;  /* 0x0000000806087208 */ /* 0x000fe40004000000 */
[----:B------:R-:W-:Y:S01]  /*0ba0*/  FSEL R9, R7, R9, !P0 ;  /* 0x0000000907097208 */ /* 0x000fe20004000000 */
[----:B------:R-:W-:Y:S01]  /*0bb0*/  IMAD.MOV.U32 R7, RZ, RZ, 0x0 ;  /* 0x00000000ff077424 */ /* 0x000fe200078e00ff */
[----:B------:R-:W-:-:S04]  /*0bc0*/  MOV R6, R0 ;  /* 0x0000000000067202 */ /* 0x000fc80000000f00 */
[----:B------:R-:W-:Y:S05]  /*0bd0*/  RET.REL.NODEC R6 `(_Z9prefixsumPiid) ;  /* 0xfffffff406087950 */ /* 0x000fea0003c3ffff */
.L_x_3:
        /* <DEDUP_REMOVED lines=10> */
.L_x_4:


//--------------------- .nv.shared.reserved.0     --------------------------
	.section	.nv.shared.reserved.0,"aw",@nobits
	.weak		__nv_reservedSMEM_offset_0_alias
	.size		__nv_reservedSMEM_offset_0_alias, 0, 64
	.other		__nv_reservedSMEM_offset_0_alias,@"STO_CUDA_RESERVED_SHARED STV_DEFAULT"
__nv_reservedSMEM_offset_0_alias:
	.zero		0
	.zero		64


//--------------------- .nv.constant0._Z4packPiPc --------------------------
	.section	.nv.constant0._Z4packPiPc,"a",@progbits
	.sectionflags	@""
	.align	4
.nv.constant0._Z4packPiPc:
	.zero		912


//--------------------- .nv.constant0._Z9prefixsumPiid --------------------------
	.section	.nv.constant0._Z9prefixsumPiid,"a",@progbits
	.sectionflags	@""
	.align	4
.nv.constant0._Z9prefixsumPiid:
	.zero		920


//--------------------- SYMBOLS --------------------------

	.type		.nv.reservedSmem.offset0,@object
	.size		.nv.reservedSmem.offset0,0x4
